//
// Generated by NVIDIA NVVM Compiler
//
// Compiler Build ID: CL-36424714
// Cuda compilation tools, release 13.0, V13.0.88
// Based on NVVM 20.0.0
//

.version 9.0
.target sm_100
.address_size 64

	// .globl	_Z10gemm_blockPKfS0_Pfi
// _ZZ10gemm_blockPKfS0_PfiE4ASub has been demoted
// _ZZ10gemm_blockPKfS0_PfiE4BSub has been demoted

.visible .entry _Z10gemm_blockPKfS0_Pfi(
	.param .u64 .ptr .align 1 _Z10gemm_blockPKfS0_Pfi_param_0,
	.param .u64 .ptr .align 1 _Z10gemm_blockPKfS0_Pfi_param_1,
	.param .u64 .ptr .align 1 _Z10gemm_blockPKfS0_Pfi_param_2,
	.param .u32 _Z10gemm_blockPKfS0_Pfi_param_3
)
{
	.reg .pred 	%p<4>;
	.reg .b32 	%r<35>;
	.reg .b32 	%f<105>;
	.reg .b64 	%rd<13>;
	// demoted variable
	.shared .align 4 .b8 _ZZ10gemm_blockPKfS0_PfiE4ASub[4096];
	// demoted variable
	.shared .align 4 .b8 _ZZ10gemm_blockPKfS0_PfiE4BSub[4096];
	ld.param.u64 	%rd3, [_Z10gemm_blockPKfS0_Pfi_param_0];
	ld.param.u64 	%rd4, [_Z10gemm_blockPKfS0_Pfi_param_1];
	ld.param.u64 	%rd5, [_Z10gemm_blockPKfS0_Pfi_param_2];
	ld.param.u32 	%r20, [_Z10gemm_blockPKfS0_Pfi_param_3];
	mov.u32 	%r21, %ctaid.y;
	mov.u32 	%r1, %ntid.y;
	mul.lo.s32 	%r2, %r21, %r1;
	mov.u32 	%r3, %tid.y;
	add.s32 	%r22, %r2, %r3;
	mov.u32 	%r23, %ctaid.x;
	mov.u32 	%r4, %ntid.x;
	mul.lo.s32 	%r33, %r23, %r4;
	mov.u32 	%r6, %tid.x;
	add.s32 	%r24, %r33, %r6;
	mad.lo.s32 	%r7, %r20, %r22, %r24;
	mul.lo.s32 	%r25, %r20, %r20;
	setp.ge.u32 	%p1, %r7, %r25;
	@%p1 bra 	$L__BB0_5;
	mul.lo.s32 	%r34, %r20, %r2;
	add.s32 	%r26, %r20, %r34;
	add.s32 	%r9, %r26, -1;
	setp.ge.u32 	%p2, %r34, %r9;
	mov.f32 	%f104, 0f00000000;
	@%p2 bra 	$L__BB0_4;
	mad.lo.s32 	%r10, %r20, %r3, %r6;
	shl.b32 	%r27, %r3, 7;
	mov.u32 	%r28, _ZZ10gemm_blockPKfS0_PfiE4ASub;
	add.s32 	%r11, %r28, %r27;
	shl.b32 	%r29, %r6, 2;
	add.s32 	%r12, %r11, %r29;
	mov.u32 	%r30, _ZZ10gemm_blockPKfS0_PfiE4BSub;
	add.s32 	%r14, %r30, %r29;
	add.s32 	%r13, %r14, %r27;
	cvta.to.global.u64 	%rd1, %rd3;
	cvta.to.global.u64 	%rd2, %rd4;
	mul.lo.s32 	%r15, %r20, %r1;
	mov.f32 	%f104, 0f00000000;
$L__BB0_3:
	add.s32 	%r31, %r10, %r34;
	mul.wide.u32 	%rd6, %r31, 4;
	add.s64 	%rd7, %rd1, %rd6;
	ld.global.f32 	%f6, [%rd7];
	st.shared.f32 	[%r12], %f6;
	add.s32 	%r32, %r10, %r33;
	mul.wide.u32 	%rd8, %r32, 4;
	add.s64 	%rd9, %rd2, %rd8;
	ld.global.f32 	%f7, [%rd9];
	st.shared.f32 	[%r13], %f7;
	bar.sync 	0;
	ld.shared.f32 	%f8, [%r11];
	ld.shared.f32 	%f9, [%r14];
	fma.rn.f32 	%f10, %f8, %f9, %f104;
	ld.shared.f32 	%f11, [%r11+4];
	ld.shared.f32 	%f12, [%r14+128];
	fma.rn.f32 	%f13, %f11, %f12, %f10;
	ld.shared.f32 	%f14, [%r11+8];
	ld.shared.f32 	%f15, [%r14+256];
	fma.rn.f32 	%f16, %f14, %f15, %f13;
	ld.shared.f32 	%f17, [%r11+12];
	ld.shared.f32 	%f18, [%r14+384];
	fma.rn.f32 	%f19, %f17, %f18, %f16;
	ld.shared.f32 	%f20, [%r11+16];
	ld.shared.f32 	%f21, [%r14+512];
	fma.rn.f32 	%f22, %f20, %f21, %f19;
	ld.shared.f32 	%f23, [%r11+20];
	ld.shared.f32 	%f24, [%r14+640];
	fma.rn.f32 	%f25, %f23, %f24, %f22;
	ld.shared.f32 	%f26, [%r11+24];
	ld.shared.f32 	%f27, [%r14+768];
	fma.rn.f32 	%f28, %f26, %f27, %f25;
	ld.shared.f32 	%f29, [%r11+28];
	ld.shared.f32 	%f30, [%r14+896];
	fma.rn.f32 	%f31, %f29, %f30, %f28;
	ld.shared.f32 	%f32, [%r11+32];
	ld.shared.f32 	%f33, [%r14+1024];
	fma.rn.f32 	%f34, %f32, %f33, %f31;
	ld.shared.f32 	%f35, [%r11+36];
	ld.shared.f32 	%f36, [%r14+1152];
	fma.rn.f32 	%f37, %f35, %f36, %f34;
	ld.shared.f32 	%f38, [%r11+40];
	ld.shared.f32 	%f39, [%r14+1280];
	fma.rn.f32 	%f40, %f38, %f39, %f37;
	ld.shared.f32 	%f41, [%r11+44];
	ld.shared.f32 	%f42, [%r14+1408];
	fma.rn.f32 	%f43, %f41, %f42, %f40;
	ld.shared.f32 	%f44, [%r11+48];
	ld.shared.f32 	%f45, [%r14+1536];
	fma.rn.f32 	%f46, %f44, %f45, %f43;
	ld.shared.f32 	%f47, [%r11+52];
	ld.shared.f32 	%f48, [%r14+1664];
	fma.rn.f32 	%f49, %f47, %f48, %f46;
	ld.shared.f32 	%f50, [%r11+56];
	ld.shared.f32 	%f51, [%r14+1792];
	fma.rn.f32 	%f52, %f50, %f51, %f49;
	ld.shared.f32 	%f53, [%r11+60];
	ld.shared.f32 	%f54, [%r14+1920];
	fma.rn.f32 	%f55, %f53, %f54, %f52;
	ld.shared.f32 	%f56, [%r11+64];
	ld.shared.f32 	%f57, [%r14+2048];
	fma.rn.f32 	%f58, %f56, %f57, %f55;
	ld.shared.f32 	%f59, [%r11+68];
	ld.shared.f32 	%f60, [%r14+2176];
	fma.rn.f32 	%f61, %f59, %f60, %f58;
	ld.shared.f32 	%f62, [%r11+72];
	ld.shared.f32 	%f63, [%r14+2304];
	fma.rn.f32 	%f64, %f62, %f63, %f61;
	ld.shared.f32 	%f65, [%r11+76];
	ld.shared.f32 	%f66, [%r14+2432];
	fma.rn.f32 	%f67, %f65, %f66, %f64;
	ld.shared.f32 	%f68, [%r11+80];
	ld.shared.f32 	%f69, [%r14+2560];
	fma.rn.f32 	%f70, %f68, %f69, %f67;
	ld.shared.f32 	%f71, [%r11+84];
	ld.shared.f32 	%f72, [%r14+2688];
	fma.rn.f32 	%f73, %f71, %f72, %f70;
	ld.shared.f32 	%f74, [%r11+88];
	ld.shared.f32 	%f75, [%r14+2816];
	fma.rn.f32 	%f76, %f74, %f75, %f73;
	ld.shared.f32 	%f77, [%r11+92];
	ld.shared.f32 	%f78, [%r14+2944];
	fma.rn.f32 	%f79, %f77, %f78, %f76;
	ld.shared.f32 	%f80, [%r11+96];
	ld.shared.f32 	%f81, [%r14+3072];
	fma.rn.f32 	%f82, %f80, %f81, %f79;
	ld.shared.f32 	%f83, [%r11+100];
	ld.shared.f32 	%f84, [%r14+3200];
	fma.rn.f32 	%f85, %f83, %f84, %f82;
	ld.shared.f32 	%f86, [%r11+104];
	ld.shared.f32 	%f87, [%r14+3328];
	fma.rn.f32 	%f88, %f86, %f87, %f85;
	ld.shared.f32 	%f89, [%r11+108];
	ld.shared.f32 	%f90, [%r14+3456];
	fma.rn.f32 	%f91, %f89, %f90, %f88;
	ld.shared.f32 	%f92, [%r11+112];
	ld.shared.f32 	%f93, [%r14+3584];
	fma.rn.f32 	%f94, %f92, %f93, %f91;
	ld.shared.f32 	%f95, [%r11+116];
	ld.shared.f32 	%f96, [%r14+3712];
	fma.rn.f32 	%f97, %f95, %f96, %f94;
	ld.shared.f32 	%f98, [%r11+120];
	ld.shared.f32 	%f99, [%r14+3840];
	fma.rn.f32 	%f100, %f98, %f99, %f97;
	ld.shared.f32 	%f101, [%r11+124];
	ld.shared.f32 	%f102, [%r14+3968];
	fma.rn.f32 	%f104, %f101, %f102, %f100;
	bar.sync 	0;
	add.s32 	%r34, %r34, %r4;
	add.s32 	%r33, %r33, %r15;
	setp.lt.u32 	%p3, %r34, %r9;
	@%p3 bra 	$L__BB0_3;
$L__BB0_4:
	cvta.to.global.u64 	%rd10, %rd5;
	mul.wide.u32 	%rd11, %r7, 4;
	add.s64 	%rd12, %rd10, %rd11;
	st.global.f32 	[%rd12], %f104;
$L__BB0_5:
	ret;

}


// ===== COMPILED SASS (sm_100) =====

	.target	sm_100

	.elftype	@"ET_EXEC"


//--------------------- .note.nv.tkinfo           --------------------------
	.section	.note.nv.tkinfo,"",@"SHT_NOTE"
	.sectionflags	@"SHF_NOTE_NV_TKINFO"
	.tkinfo
        /*0018*/ 	.word	0x00000002
        /*0030*/ 	.string	""
        /*0030*/ 	.string	"ptxas"
        /*0030*/ 	.string	"Cuda compilation tools, release 13.0, V13.0.88"
        /*0030*/ 	.string	"Build cuda_13.0.r13.0/compiler.36424714_0"
        /*0030*/ 	.string	"-arch sm_100 -m 64 "



//--------------------- .note.nv.cuinfo           --------------------------
	.section	.note.nv.cuinfo,"",@"SHT_NOTE"
	.sectionflags	@"SHF_NOTE_NV_CUINFO"
        /*0018*/ 	.short	0x0002
        /*001a*/ 	.short	0x0064
        /*001c*/ 	.short	0x0082
	.zero		2


//--------------------- .nv.info                  --------------------------
	.section	.nv.info,"",@"SHT_CUDA_INFO"
	.align	4


	//----- nvinfo : EIATTR_REGCOUNT
	.align		4
        /*0000*/ 	.byte	0x04, 0x2f
        /*0002*/ 	.short	(.L_1 - .L_0)
	.align		4
.L_0:
        /*0004*/ 	.word	index@(_Z10gemm_blockPKfS0_Pfi)
        /*0008*/ 	.word	0x00000020


	//----- nvinfo : EIATTR_FRAME_SIZE
	.align		4
.L_1:
        /*000c*/ 	.byte	0x04, 0x11
        /*000e*/ 	.short	(.L_3 - .L_2)
	.align		4
.L_2:
        /*0010*/ 	.word	index@(_Z10gemm_blockPKfS0_Pfi)
        /*0014*/ 	.word	0x00000000


	//----- nvinfo : EIATTR_MIN_STACK_SIZE
	.align		4
.L_3:
        /*0018*/ 	.byte	0x04, 0x12
        /*001a*/ 	.short	(.L_5 - .L_4)
	.align		4
.L_4:
        /*001c*/ 	.word	index@(_Z10gemm_blockPKfS0_Pfi)
        /*0020*/ 	.word	0x00000000
.L_5:


//--------------------- .nv.compat                --------------------------
	.section	.nv.compat,"",@"SHT_CUDA_COMPAT_INFO"
	.align	4
        /*0000*/ 	.byte	0x02, 0x09, 0x00, 0x00, 0x02, 0x02, 0x01, 0x00, 0x02, 0x05, 0x05, 0x00, 0x03, 0x07, 0x01, 0x01
        /*0010*/ 	.byte	0x02, 0x03, 0x00, 0x00, 0x02, 0x06, 0x01, 0x00, 0x04, 0x0b, 0x08, 0x00, 0x09, 0x00, 0x00, 0x00
        /*0020*/ 	.byte	0x00, 0x00, 0x00, 0x00


//--------------------- .nv.info._Z10gemm_blockPKfS0_Pfi --------------------------
	.section	.nv.info._Z10gemm_blockPKfS0_Pfi,"",@"SHT_CUDA_INFO"
	.sectionflags	@""
	.align	4


	//----- nvinfo : EIATTR_CUDA_API_VERSION
	.align		4
        /*0000*/ 	.byte	0x04, 0x37
        /*0002*/ 	.short	(.L_7 - .L_6)
.L_6:
        /*0004*/ 	.word	0x00000082


	//----- nvinfo : EIATTR_KPARAM_INFO
	.align		4
.L_7:
        /*0008*/ 	.byte	0x04, 0x17
        /*000a*/ 	.short	(.L_9 - .L_8)
.L_8:
        /*000c*/ 	.word	0x00000000
        /*0010*/ 	.short	0x0003
        /*0012*/ 	.short	0x0018
        /*0014*/ 	.byte	0x00, 0xf0, 0x11, 0x00


	//----- nvinfo : EIATTR_KPARAM_INFO
	.align		4
.L_9:
        /*0018*/ 	.byte	0x04, 0x17
        /*001a*/ 	.short	(.L_11 - .L_10)
.L_10:
        /*001c*/ 	.word	0x00000000
        /*0020*/ 	.short	0x0002
        /*0022*/ 	.short	0x0010
        /*0024*/ 	.byte	0x00, 0xf5, 0x21, 0x00


	//----- nvinfo : EIATTR_KPARAM_INFO
	.align		4
.L_11:
        /*0028*/ 	.byte	0x04, 0x17
        /*002a*/ 	.short	(.L_13 - .L_12)
.L_12:
        /*002c*/ 	.word	0x00000000
        /*0030*/ 	.short	0x0001
        /*0032*/ 	.short	0x0008
        /*0034*/ 	.byte	0x00, 0xf5, 0x21, 0x00


	//----- nvinfo : EIATTR_KPARAM_INFO
	.align		4
.L_13:
        /*0038*/ 	.byte	0x04, 0x17
        /*003a*/ 	.short	(.L_15 - .L_14)
.L_14:
        /*003c*/ 	.word	0x00000000
        /*0040*/ 	.short	0x0000
        /*0042*/ 	.short	0x0000
        /*0044*/ 	.byte	0x00, 0xf5, 0x21, 0x00


	//----- nvinfo : EIATTR_SPARSE_MMA_MASK
	.align		4
.L_15:
        /*0048*/ 	.byte	0x03, 0x50
        /*004a*/ 	.short	0x0000


	//----- nvinfo : EIATTR_MAXREG_COUNT
	.align		4
        /*004c*/ 	.byte	0x03, 0x1b
        /*004e*/ 	.short	0x00ff


	//----- nvinfo : EIATTR_NUM_BARRIERS
	.align		4
        /*0050*/ 	.byte	0x02, 0x4c
        /*0052*/ 	.byte	0x01
	.zero		1


	//----- nvinfo : EIATTR_MERCURY_ISA_VERSION
	.align		4
        /*0054*/ 	.byte	0x03, 0x5f
        /*0056*/ 	.short	0x0101


	//----- nvinfo : EIATTR_VRC_CTA_INIT_COUNT
	.align		4
        /*0058*/ 	.byte	0x02, 0x4a
	.zero		1
	.zero		1


	//----- nvinfo : EIATTR_EXIT_INSTR_OFFSETS
	.align		4
        /*005c*/ 	.byte	0x04, 0x1c
        /*005e*/ 	.short	(.L_17 - .L_16)


	//   ....[0]....
.L_16:
        /*0060*/ 	.word	0x000000f0


	//   ....[1]....
        /*0064*/ 	.word	0x000007c0


	//----- nvinfo : EIATTR_CBANK_PARAM_SIZE
	.align		4
.L_17:
        /*0068*/ 	.byte	0x03, 0x19
        /*006a*/ 	.short	0x001c


	//----- nvinfo : EIATTR_PARAM_CBANK
	.align		4
        /*006c*/ 	.byte	0x04, 0x0a
        /*006e*/ 	.short	(.L_19 - .L_18)
	.align		4
.L_18:
        /*0070*/ 	.word	index@(.nv.constant0._Z10gemm_blockPKfS0_Pfi)
        /*0074*/ 	.short	0x0380
        /*0076*/ 	.short	0x001c


	//----- nvinfo : EIATTR_SW_WAR
	.align		4
.L_19:
        /*0078*/ 	.byte	0x04, 0x36
        /*007a*/ 	.short	(.L_21 - .L_20)
.L_20:
        /*007c*/ 	.word	0x00000008
.L_21:


//--------------------- .nv.callgraph             --------------------------
	.section	.nv.callgraph,"",@"SHT_CUDA_CALLGRAPH"
	.align	4
	.sectionentsize	8
	.align		4
        /*0000*/ 	.word	0x00000000
	.align		4
        /*0004*/ 	.word	0xffffffff
	.align		4
        /*0008*/ 	.word	0x00000000
	.align		4
        /*000c*/ 	.word	0xfffffffe
	.align		4
        /*0010*/ 	.word	0x00000000
	.align		4
        /*0014*/ 	.word	0xfffffffd
	.align		4
        /*0018*/ 	.word	0x00000000
	.align		4
        /*001c*/ 	.word	0xfffffffc


//--------------------- .text._Z10gemm_blockPKfS0_Pfi --------------------------
	.section	.text._Z10gemm_blockPKfS0_Pfi,"ax",@progbits
	.align	128
        .global         _Z10gemm_blockPKfS0_Pfi
        .type           _Z10gemm_blockPKfS0_Pfi,@function
        .size           _Z10gemm_blockPKfS0_Pfi,(.L_x_3 - _Z10gemm_blockPKfS0_Pfi)
        .other          _Z10gemm_blockPKfS0_Pfi,@"STO_CUDA_ENTRY STV_DEFAULT"
_Z10gemm_blockPKfS0_Pfi:
.text._Z10gemm_blockPKfS0_Pfi:
[----:B------:R-:W-:Y:S01]  /*0000*/  LDC R1, c[0x0][0x37c] ;  /* 0x0000df00ff017b82 */ /* 0x000fe20000000800 */
[----:B------:R-:W0:Y:S07]  /*0010*/  S2R R8, SR_TID.Y ;  /* 0x0000000000087919 */ /* 0x000e2e0000002200 */
[----:B------:R-:W1:Y:S01]  /*0020*/  S2UR UR4, SR_CTAID.Y ;  /* 0x00000000000479c3 */ /* 0x000e620000002600 */
[----:B------:R-:W1:Y:S01]  /*0030*/  LDCU UR10, c[0x0][0x364] ;  /* 0x00006c80ff0a77ac */ /* 0x000e620008000800 */
[----:B------:R-:W2:Y:S01]  /*0040*/  S2R R9, SR_TID.X ;  /* 0x0000000000097919 */ /* 0x000ea20000002100 */
[----:B------:R-:W3:Y:S05]  /*0050*/  LDCU UR11, c[0x0][0x360] ;  /* 0x00006c00ff0b77ac */ /* 0x000eea0008000800 */
[----:B------:R-:W3:Y:S01]  /*0060*/  S2UR UR5, SR_CTAID.X ;  /* 0x00000000000579c3 */ /* 0x000ee20000002500 */
[----:B------:R-:W4:Y:S01]  /*0070*/  LDCU UR14, c[0x0][0x398] ;  /* 0x00007300ff0e77ac */ /* 0x000f220008000800 */
[----:B-1----:R-:W-:-:S02]  /*0080*/  UIMAD UR4, UR4, UR10, URZ ;  /* 0x0000000a040472a4 */ /* 0x002fc4000f8e02ff */
[----:B----4-:R-:W-:-:S04]  /*0090*/  UIMAD UR6, UR14, UR14, URZ ;  /* 0x0000000e0e0672a4 */ /* 0x010fc8000f8e02ff */
[----:B0-----:R-:W-:Y:S01]  /*00a0*/  IADD3 R0, PT, PT, R8, UR4, RZ ;  /* 0x0000000408007c10 */ /* 0x001fe2000fffe0ff */
[----:B---3--:R-:W-:-:S06]  /*00b0*/  UIMAD UR5, UR5, UR11, URZ ;  /* 0x0000000b050572a4 */ /* 0x008fcc000f8e02ff */
[----:B--2---:R-:W-:-:S05]  /*00c0*/  IADD3 R3, PT, PT, R9, UR5, RZ ;  /* 0x0000000509037c10 */ /* 0x004fca000fffe0ff */
[----:B------:R-:W-:-:S05]  /*00d0*/  IMAD R3, R0, UR14, R3 ;  /* 0x0000000e00037c24 */ /* 0x000fca000f8e0203 */
[----:B------:R-:W-:-:S13]  /*00e0*/  ISETP.GE.U32.AND P0, PT, R3, UR6, PT ;  /* 0x0000000603007c0c */ /* 0x000fda000bf06070 */
[----:B------:R-:W-:Y:S05]  /*00f0*/  @P0 EXIT ;  /* 0x000000000000094d */ /* 0x000fea0003800000 */
[----:B------:R-:W0:Y:S01]  /*0100*/  LDC.64 R18, c[0x0][0x390] ;  /* 0x0000e400ff127b82 */ /* 0x000e220000000a00 */
[----:B------:R-:W-:Y:S01]  /*0110*/  UIMAD UR4, UR4, UR14, URZ ;  /* 0x0000000e040472a4 */ /* 0x000fe2000f8e02ff */
[----:B------:R-:W-:Y:S01]  /*0120*/  HFMA2 R23, -RZ, RZ, 0, 0 ;  /* 0x00000000ff177431 */ /* 0x000fe200000001ff */
[----:B------:R-:W1:Y:S02]  /*0130*/  LDCU.64 UR12, c[0x0][0x358] ;  /* 0x00006b00ff0c77ac */ /* 0x000e640008000a00 */
[----:B------:R-:W-:-:S04]  /*0140*/  UIADD3 UR9, UPT, UPT, UR4, -0x1, UR14 ;  /* 0xffffffff04097890 */ /* 0x000fc8000fffe00e */
[----:B------:R-:W-:Y:S01]  /*0150*/  UISETP.GE.U32.AND UP0, UPT, UR4, UR9, UPT ;  /* 0x000000090400728c */ /* 0x000fe2000bf06070 */
[----:B0-----:R-:W-:-:S08]  /*0160*/  IMAD.WIDE.U32 R18, R3, 0x4, R18 ;  /* 0x0000000403127825 */ /* 0x001fd000078e0012 */
[----:B-1----:R-:W-:Y:S05]  /*0170*/  BRA.U UP0, `(.L_x_0) ;  /* 0x00000005008c7547 */ /* 0x002fea000b800000 */
[----:B------:R-:W0:Y:S01]  /*0180*/  S2UR UR8, SR_CgaCtaId ;  /* 0x00000000000879c3 */ /* 0x000e220000008800 */
[----:B------:R-:W-:Y:S01]  /*0190*/  UMOV UR6, 0x400 ;  /* 0x0000040000067882 */ /* 0x000fe20000000000 */
[----:B------:R-:W-:Y:S01]  /*01a0*/  IMAD R5, R8, UR14, R9 ;  /* 0x0000000e08057c24 */ /* 0x000fe2000f8e0209 */
[----:B------:R-:W-:Y:S01]  /*01b0*/  UIADD3 UR7, UPT, UPT, UR6, 0x1000, URZ ;  /* 0x0000100006077890 */ /* 0x000fe2000fffe0ff */
[----:B------:R-:W-:-:S04]  /*01c0*/  MOV R23, RZ ;  /* 0x000000ff00177202 */ /* 0x000fc80000000f00 */
[----:B------:R-:W1:Y:S08]  /*01d0*/  LDC.64 R16, c[0x0][0x380] ;  /* 0x0000e000ff107b82 */ /* 0x000e700000000a00 */
[----:B------:R-:W2:Y:S01]  /*01e0*/  LDC.64 R6, c[0x0][0x388] ;  /* 0x0000e200ff067b82 */ /* 0x000ea20000000a00 */
[----:B0-----:R-:W-:Y:S02]  /*01f0*/  ULEA UR6, UR8, UR6, 0x18 ;  /* 0x0000000608067291 */ /* 0x001fe4000f8ec0ff */
[----:B------:R-:W-:-:S04]  /*0200*/  ULEA UR7, UR8, UR7, 0x18 ;  /* 0x0000000708077291 */ /* 0x000fc8000f8ec0ff */
[C---:B------:R-:W-:Y:S02]  /*0210*/  LEA R2, R8.reuse, UR6, 0x7 ;  /* 0x0000000608027c11 */ /* 0x040fe4000f8e38ff */
[C---:B------:R-:W-:Y:S02]  /*0220*/  LEA R3, R9.reuse, UR7, 0x2 ;  /* 0x0000000709037c11 */ /* 0x040fe4000f8e10ff */
[----:B------:R-:W-:Y:S02]  /*0230*/  LEA R4, R9, R2, 0x2 ;  /* 0x0000000209047211 */ /* 0x000fe400078e10ff */
[----:B------:R-:W-:-:S07]  /*0240*/  LEA R0, R8, R3, 0x7 ;  /* 0x0000000308007211 */ /* 0x000fce00078e38ff */
.L_x_1:
[C---:B------:R-:W-:Y:S02]  /*0250*/  IADD3 R9, PT, PT, R5.reuse, UR4, RZ ;  /* 0x0000000405097c10 */ /* 0x040fe4000fffe0ff */
[----:B------:R-:W-:-:S03]  /*0260*/  IADD3 R25, PT, PT, R5, UR5, RZ ;  /* 0x0000000505197c10 */ /* 0x000fc6000fffe0ff */
[----:B-1----:R-:W-:-:S04]  /*0270*/  IMAD.WIDE.U32 R8, R9, 0x4, R16 ;  /* 0x0000000409087825 */ /* 0x002fc800078e0010 */
[----:B--2---:R-:W-:Y:S01]  /*0280*/  IMAD.WIDE.U32 R24, R25, 0x4, R6 ;  /* 0x0000000419187825 */ /* 0x004fe200078e0006 */
[----:B------:R-:W2:Y:S05]  /*0290*/  LDG.E R29, desc[UR12][R8.64] ;  /* 0x0000000c081d7981 */ /* 0x000eaa000c1e1900 */
[----:B------:R-:W3:Y:S01]  /*02a0*/  LDG.E R25, desc[UR12][R24.64] ;  /* 0x0000000c18197981 */ /* 0x000ee2000c1e1900 */
[----:B------:R-:W-:Y:S02]  /*02b0*/  UIADD3 UR4, UPT, UPT, UR11, UR4, URZ ;  /* 0x000000040b047290 */ /* 0x000fe4000fffe0ff */
[----:B------:R-:W-:Y:S02]  /*02c0*/  UIMAD UR5, UR10, UR14, UR5 ;  /* 0x0000000e0a0572a4 */ /* 0x000fe4000f8e0205 */
[----:B------:R-:W-:Y:S01]  /*02d0*/  UISETP.GE.U32.AND UP0, UPT, UR4, UR9, UPT ;  /* 0x000000090400728c */ /* 0x000fe2000bf06070 */
[----:B--2---:R-:W-:Y:S04]  /*02e0*/  STS [R4], R29 ;  /* 0x0000001d04007388 */ /* 0x004fe80000000800 */
[----:B---3--:R-:W-:Y:S01]  /*02f0*/  STS [R0], R25 ;  /* 0x0000001900007388 */ /* 0x008fe20000000800 */
[----:B------:R-:W-:Y:S06]  /*0300*/  BAR.SYNC.DEFER_BLOCKING 0x0 ;  /* 0x0000000000007b1d */ /* 0x000fec0000010000 */
[----:B------:R-:W-:Y:S04]  /*0310*/  LDS R26, [R3] ;  /* 0x00000000031a7984 */ /* 0x000fe80000000800 */
[----:B------:R-:W0:Y:S04]  /*0320*/  LDS.128 R12, [R2] ;  /* 0x00000000020c7984 */ /* 0x000e280000000c00 */
[----:B------:R-:W1:Y:S04]  /*0330*/  LDS R28, [R3+0x80] ;  /* 0x00008000031c7984 */ /* 0x000e680000000800 */
[----:B------:R-:W2:Y:S04]  /*0340*/  LDS R27, [R3+0x100] ;  /* 0x00010000031b7984 */ /* 0x000ea80000000800 */
[----:B------:R-:W3:Y:S04]  /*0350*/  LDS R20, [R3+0x180] ;  /* 0x0001800003147984 */ /* 0x000ee80000000800 */
[----:B------:R-:W-:Y:S04]  /*0360*/  LDS R21, [R3+0x200] ;  /* 0x0002000003157984 */ /* 0x000fe80000000800 */
[----:B------:R-:W4:Y:S04]  /*0370*/  LDS.128 R8, [R2+0x10] ;  /* 0x0000100002087984 */ /* 0x000f280000000c00 */
[----:B------:R-:W5:Y:S04]  /*0380*/  LDS R22, [R3+0x280] ;  /* 0x0002800003167984 */ /* 0x000f680000000800 */
[----:B------:R-:W5:Y:S04]  /*0390*/  LDS R25, [R3+0x300] ;  /* 0x0003000003197984 */ /* 0x000f680000000800 */
[----:B------:R-:W5:Y:S01]  /*03a0*/  LDS R24, [R3+0x380] ;  /* 0x0003800003187984 */ /* 0x000f620000000800 */
[----:B0-----:R-:W-:-:S03]  /*03b0*/  FFMA R12, R12, R26, R23 ;  /* 0x0000001a0c0c7223 */ /* 0x001fc60000000017 */
[----:B------:R-:W-:Y:S01]  /*03c0*/  LDS R23, [R3+0x400] ;  /* 0x0004000003177984 */ /* 0x000fe20000000800 */
[----:B-1----:R-:W-:-:S03]  /*03d0*/  FFMA R12, R28, R13, R12 ;  /* 0x0000000d1c0c7223 */ /* 0x002fc6000000000c */
[----:B------:R-:W-:Y:S01]  /*03e0*/  LDS R26, [R3+0x580] ;  /* 0x00058000031a7984 */ /* 0x000fe20000000800 */
[----:B--2---:R-:W-:-:S04]  /*03f0*/  FFMA R27, R27, R14, R12 ;  /* 0x0000000e1b1b7223 */ /* 0x004fc8000000000c */
[----:B---3--:R-:W-:Y:S02]  /*0400*/  FFMA R27, R20, R15, R27 ;  /* 0x0000000f141b7223 */ /* 0x008fe4000000001b */
[----:B------:R-:W0:Y:S04]  /*0410*/  LDS.128 R12, [R2+0x20] ;  /* 0x00002000020c7984 */ /* 0x000e280000000c00 */
[----:B------:R-:W1:Y:S01]  /*0420*/  LDS R20, [R3+0x480] ;  /* 0x0004800003147984 */ /* 0x000e620000000800 */
[----:B----4-:R-:W-:-:S03]  /*0430*/  FFMA R27, R8, R21, R27 ;  /* 0x00000015081b7223 */ /* 0x010fc6000000001b */
[----:B------:R-:W2:Y:S01]  /*0440*/  LDS R21, [R3+0x500] ;  /* 0x0005000003157984 */ /* 0x000ea20000000800 */
[----:B-----5:R-:W-:-:S04]  /*0450*/  FFMA R22, R22, R9, R27 ;  /* 0x0000000916167223 */ /* 0x020fc8000000001b */
[----:B------:R-:W-:Y:S02]  /*0460*/  FFMA R25, R25, R10, R22 ;  /* 0x0000000a19197223 */ /* 0x000fe40000000016 */
[----:B------:R-:W-:Y:S02]  /*0470*/  LDS R22, [R3+0x680] ;  /* 0x0006800003167984 */ /* 0x000fe40000000800 */
[----:B------:R-:W-:Y:S02]  /*0480*/  FFMA R27, R24, R11, R25 ;  /* 0x0000000b181b7223 */ /* 0x000fe40000000019 */
[----:B------:R-:W-:Y:S04]  /*0490*/  LDS R25, [R3+0x600] ;  /* 0x0006000003197984 */ /* 0x000fe80000000800 */
[----:B------:R-:W3:Y:S04]  /*04a0*/  LDS.128 R8, [R2+0x30] ;  /* 0x0000300002087984 */ /* 0x000ee80000000c00 */
[----:B------:R-:W-:Y:S01]  /*04b0*/  LDS R24, [R3+0x780] ;  /* 0x0007800003187984 */ /* 0x000fe20000000800 */
[----:B0-----:R-:W-:-:S03]  /*04c0*/  FFMA R27, R12, R23, R27 ;  /* 0x000000170c1b7223 */ /* 0x001fc6000000001b */
[----:B------:R-:W0:Y:S01]  /*04d0*/  LDS R23, [R3+0x700] ;  /* 0x0007000003177984 */ /* 0x000e220000000800 */
[----:B-1----:R-:W-:-:S04]  /*04e0*/  FFMA R20, R20, R13, R27 ;  /* 0x0000000d14147223 */ /* 0x002fc8000000001b */
[----:B--2---:R-:W-:Y:S02]  /*04f0*/  FFMA R21, R21, R14, R20 ;  /* 0x0000000e15157223 */ /* 0x004fe40000000014 */
[----:B------:R-:W-:Y:S02]  /*0500*/  LDS R20, [R3+0x880] ;  /* 0x0008800003147984 */ /* 0x000fe40000000800 */
[----:B------:R-:W-:Y:S02]  /*0510*/  FFMA R27, R26, R15, R21 ;  /* 0x0000000f1a1b7223 */ /* 0x000fe40000000015 */
[----:B------:R-:W-:Y:S04]  /*0520*/  LDS R21, [R3+0x800] ;  /* 0x0008000003157984 */ /* 0x000fe80000000800 */
[----:B------:R-:W1:Y:S04]  /*0530*/  LDS.128 R12, [R2+0x40] ;  /* 0x00004000020c7984 */ /* 0x000e680000000c00 */
[----:B------:R-:W-:Y:S01]  /*0540*/  LDS R26, [R3+0x980] ;  /* 0x00098000031a7984 */ /* 0x000fe20000000800 */
[----:B---3--:R-:W-:-:S03]  /*0550*/  FFMA R27, R8, R25, R27 ;  /* 0x00000019081b7223 */ /* 0x008fc6000000001b */
[----:B------:R-:W2:Y:S01]  /*0560*/  LDS R25, [R3+0x900] ;  /* 0x0009000003197984 */ /* 0x000ea20000000800 */
[----:B------:R-:W-:-:S04]  /*0570*/  FFMA R22, R22, R9, R27 ;  /* 0x0000000916167223 */ /* 0x000fc8000000001b */
[----:B0-----:R-:W-:Y:S02]  /*0580*/  FFMA R23, R23, R10, R22 ;  /* 0x0000000a17177223 */ /* 0x001fe40000000016 */
[----:B------:R-:W-:Y:S02]  /*0590*/  LDS R22, [R3+0xa80] ;  /* 0x000a800003167984 */ /* 0x000fe40000000800 */
[----:B------:R-:W-:Y:S02]  /*05a0*/  FFMA R27, R24, R11, R23 ;  /* 0x0000000b181b7223 */ /* 0x000fe40000000017 */
[----:B------:R-:W-:Y:S04]  /*05b0*/  LDS R23, [R3+0xa00] ;  /* 0x000a000003177984 */ /* 0x000fe80000000800 */
[----:B------:R-:W0:Y:S04]  /*05c0*/  LDS.128 R8, [R2+0x50] ;  /* 0x0000500002087984 */ /* 0x000e280000000c00 */
[----:B------:R-:W-:Y:S01]  /*05d0*/  LDS R24, [R3+0xc80] ;  /* 0x000c800003187984 */ /* 0x000fe20000000800 */
[----:B-1----:R-:W-:-:S03]  /*05e0*/  FFMA R27, R12, R21, R27 ;  /* 0x000000150c1b7223 */ /* 0x002fc6000000001b */
[----:B------:R-:W1:Y:S01]  /*05f0*/  LDS R21, [R3+0xb00] ;  /* 0x000b000003157984 */ /* 0x000e620000000800 */
[----:B------:R-:W-:-:S03]  /*0600*/  FFMA R12, R20, R13, R27 ;  /* 0x0000000d140c7223 */ /* 0x000fc6000000001b */
[----:B------:R-:W3:Y:S01]  /*0610*/  LDS R20, [R3+0xb80] ;  /* 0x000b800003147984 */ /* 0x000ee20000000800 */
[----:B--2---:R-:W-:-:S04]  /*0620*/  FFMA R25, R25, R14, R12 ;  /* 0x0000000e19197223 */ /* 0x004fc8000000000c */
[----:B------:R-:W-:Y:S02]  /*0630*/  FFMA R27, R26, R15, R25 ;  /* 0x0000000f1a1b7223 */ /* 0x000fe40000000019 */
[----:B------:R-:W-:Y:S04]  /*0640*/  LDS R25, [R3+0xc00] ;  /* 0x000c000003197984 */ /* 0x000fe80000000800 */
[----:B------:R-:W2:Y:S01]  /*0650*/  LDS.128 R12, [R2+0x60] ;  /* 0x00006000020c7984 */ /* 0x000ea20000000c00 */
[----:B0-----:R-:W-:-:S04]  /*0660*/  FFMA R23, R8, R23, R27 ;  /* 0x0000001708177223 */ /* 0x001fc8000000001b */
[----:B------:R-:W-:Y:S02]  /*0670*/  FFMA R22, R22, R9, R23 ;  /* 0x0000000916167223 */ /* 0x000fe40000000017 */
[----:B------:R-:W0:Y:S02]  /*0680*/  LDS R23, [R3+0xd00] ;  /* 0x000d000003177984 */ /* 0x000e240000000800 */
[----:B-1----:R-:W-:Y:S02]  /*0690*/  FFMA R21, R21, R10, R22 ;  /* 0x0000000a15157223 */ /* 0x002fe40000000016 */
[----:B------:R-:W1:Y:S02]  /*06a0*/  LDS R22, [R3+0xd80] ;  /* 0x000d800003167984 */ /* 0x000e640000000800 */
[----:B---3--:R-:W-:Y:S02]  /*06b0*/  FFMA R27, R20, R11, R21 ;  /* 0x0000000b141b7223 */ /* 0x008fe40000000015 */
[----:B------:R-:W-:Y:S04]  /*06c0*/  LDS R21, [R3+0xe00] ;  /* 0x000e000003157984 */ /* 0x000fe80000000800 */
[----:B------:R-:W3:Y:S04]  /*06d0*/  LDS.128 R8, [R2+0x70] ;  /* 0x0000700002087984 */ /* 0x000ee80000000c00 */
[----:B------:R-:W4:Y:S01]  /*06e0*/  LDS R20, [R3+0xe80] ;  /* 0x000e800003147984 */ /* 0x000f220000000800 */
[----:B--2---:R-:W-:-:S03]  /*06f0*/  FFMA R27, R12, R25, R27 ;  /* 0x000000190c1b7223 */ /* 0x004fc6000000001b */
[----:B------:R-:W2:Y:S01]  /*0700*/  LDS R25, [R3+0xf00] ;  /* 0x000f000003197984 */ /* 0x000ea20000000800 */
[----:B------:R-:W-:-:S03]  /*0710*/  FFMA R24, R24, R13, R27 ;  /* 0x0000000d18187223 */ /* 0x000fc6000000001b */
[----:B------:R-:W5:Y:S01]  /*0720*/  LDS R12, [R3+0xf80] ;  /* 0x000f8000030c7984 */ /* 0x000f620000000800 */
[----:B0-----:R-:W-:-:S04]  /*0730*/  FFMA R23, R23, R14, R24 ;  /* 0x0000000e17177223 */ /* 0x001fc80000000018 */
[----:B-1----:R-:W-:-:S04]  /*0740*/  FFMA R15, R22, R15, R23 ;  /* 0x0000000f160f7223 */ /* 0x002fc80000000017 */
[----:B---3--:R-:W-:-:S04]  /*0750*/  FFMA R15, R8, R21, R15 ;  /* 0x00000015080f7223 */ /* 0x008fc8000000000f */
[----:B----4-:R-:W-:-:S04]  /*0760*/  FFMA R20, R20, R9, R15 ;  /* 0x0000000914147223 */ /* 0x010fc8000000000f */
[----:B--2---:R-:W-:-:S04]  /*0770*/  FFMA R25, R25, R10, R20 ;  /* 0x0000000a19197223 */ /* 0x004fc80000000014 */
[----:B-----5:R-:W-:Y:S01]  /*0780*/  FFMA R23, R12, R11, R25 ;  /* 0x0000000b0c177223 */ /* 0x020fe20000000019 */
[----:B------:R-:W-:Y:S06]  /*0790*/  BAR.SYNC.DEFER_BLOCKING 0x0 ;  /* 0x0000000000007b1d */ /* 0x000fec0000010000 */
[----:B------:R-:W-:Y:S05]  /*07a0*/  BRA.U !UP0, `(.L_x_1) ;  /* 0xfffffff908a87547 */ /* 0x000fea000b83ffff */
.L_x_0:
[----:B------:R-:W-:Y:S01]  /*07b0*/  STG.E desc[UR12][R18.64], R23 ;  /* 0x0000001712007986 */ /* 0x000fe2000c10190c */
[----:B------:R-:W-:Y:S05]  /*07c0*/  EXIT ;  /* 0x000000000000794d */ /* 0x000fea0003800000 */
.L_x_2:
[----:B------:R-:W-:-:S00]  /*07d0*/  BRA `(.L_x_2) ;  /* 0xfffffffc00fc7947 */ /* 0x000fc0000383ffff */
[----:B------:R-:W-:-:S00]  /*07e0*/  NOP ;  /* 0x0000000000007918 */ /* 0x000fc00000000000 */
        /* <DEDUP_REMOVED lines=9> */
.L_x_3:


//--------------------- .nv.shared._Z10gemm_blockPKfS0_Pfi --------------------------
	.section	.nv.shared._Z10gemm_blockPKfS0_Pfi,"aw",@nobits
	.sectionflags	@""
	.align	4
.nv.shared._Z10gemm_blockPKfS0_Pfi:
	.zero		9216


//--------------------- .nv.shared.reserved.0     --------------------------
	.section	.nv.shared.reserved.0,"aw",@nobits
	.weak		__nv_reservedSMEM_offset_0_alias
	.size		__nv_reservedSMEM_offset_0_alias, 0, 64
	.other		__nv_reservedSMEM_offset_0_alias,@"STO_CUDA_RESERVED_SHARED STV_DEFAULT"
__nv_reservedSMEM_offset_0_alias:
	.zero		0
	.zero		64


//--------------------- .nv.constant0._Z10gemm_blockPKfS0_Pfi --------------------------
	.section	.nv.constant0._Z10gemm_blockPKfS0_Pfi,"a",@progbits
	.sectionflags	@""
	.align	4
.nv.constant0._Z10gemm_blockPKfS0_Pfi:
	.zero		924


//--------------------- SYMBOLS --------------------------

	.type		.nv.reservedSmem.offset0,@object
	.size		.nv.reservedSmem.offset0,0x4
	.type		.nv.reservedSmem.cap,@object
	.size		.nv.reservedSmem.cap,0x4
